//
// Generated by NVIDIA NVVM Compiler
//
// Compiler Build ID: CL-36424714
// Cuda compilation tools, release 13.0, V13.0.88
// Based on NVVM 20.0.0
//

.version 9.0
.target sm_100
.address_size 64

	// .globl	_Z14multiplyKernelPiS_S_
// _ZZ14multiplyKernelPiS_S_E8shared_a has been demoted
// _ZZ14multiplyKernelPiS_S_E8shared_b has been demoted

.visible .entry _Z14multiplyKernelPiS_S_(
	.param .u64 .ptr .align 1 _Z14multiplyKernelPiS_S__param_0,
	.param .u64 .ptr .align 1 _Z14multiplyKernelPiS_S__param_1,
	.param .u64 .ptr .align 1 _Z14multiplyKernelPiS_S__param_2
)
{
	.reg .pred 	%p<2>;
	.reg .b32 	%r<131>;
	.reg .b64 	%rd<16>;
	// demoted variable
	.shared .align 4 .b8 _ZZ14multiplyKernelPiS_S_E8shared_a[4096];
	// demoted variable
	.shared .align 4 .b8 _ZZ14multiplyKernelPiS_S_E8shared_b[4096];
	ld.param.u64 	%rd5, [_Z14multiplyKernelPiS_S__param_0];
	ld.param.u64 	%rd6, [_Z14multiplyKernelPiS_S__param_1];
	ld.param.u64 	%rd7, [_Z14multiplyKernelPiS_S__param_2];
	cvta.to.global.u64 	%rd1, %rd7;
	cvta.to.global.u64 	%rd8, %rd6;
	mov.u32 	%r15, %ctaid.y;
	mov.u32 	%r16, %tid.y;
	mov.u32 	%r17, %ctaid.x;
	shl.b32 	%r18, %r17, 5;
	mov.u32 	%r19, %tid.x;
	add.s32 	%r1, %r18, %r19;
	shl.b32 	%r20, %r15, 12;
	shl.b32 	%r21, %r16, 7;
	add.s32 	%r2, %r20, %r21;
	add.s32 	%r22, %r19, %r2;
	shl.b32 	%r23, %r16, 5;
	add.s32 	%r24, %r23, %r19;
	shl.b32 	%r25, %r24, 2;
	mov.u32 	%r26, _ZZ14multiplyKernelPiS_S_E8shared_a;
	add.s32 	%r3, %r26, %r25;
	mov.u32 	%r27, _ZZ14multiplyKernelPiS_S_E8shared_b;
	add.s32 	%r4, %r27, %r25;
	add.s32 	%r5, %r26, %r21;
	shl.b32 	%r28, %r19, 2;
	add.s32 	%r6, %r27, %r28;
	add.s32 	%r29, %r19, %r21;
	add.s32 	%r128, %r29, %r18;
	mul.wide.u32 	%rd9, %r22, 4;
	add.s64 	%rd15, %rd8, %rd9;
	mov.b32 	%r129, 0;
	mov.u32 	%r130, %r129;
$L__BB0_1:
	mul.wide.s32 	%rd10, %r128, 4;
	add.s64 	%rd11, %rd1, %rd10;
	ld.global.u32 	%r30, [%rd15];
	st.shared.u32 	[%r3], %r30;
	ld.global.u32 	%r31, [%rd11];
	st.shared.u32 	[%r4], %r31;
	bar.sync 	0;
	ld.shared.u32 	%r32, [%r5];
	ld.shared.u32 	%r33, [%r6];
	mad.lo.s32 	%r34, %r33, %r32, %r130;
	ld.shared.u32 	%r35, [%r5+4];
	ld.shared.u32 	%r36, [%r6+128];
	mad.lo.s32 	%r37, %r36, %r35, %r34;
	ld.shared.u32 	%r38, [%r5+8];
	ld.shared.u32 	%r39, [%r6+256];
	mad.lo.s32 	%r40, %r39, %r38, %r37;
	ld.shared.u32 	%r41, [%r5+12];
	ld.shared.u32 	%r42, [%r6+384];
	mad.lo.s32 	%r43, %r42, %r41, %r40;
	ld.shared.u32 	%r44, [%r5+16];
	ld.shared.u32 	%r45, [%r6+512];
	mad.lo.s32 	%r46, %r45, %r44, %r43;
	ld.shared.u32 	%r47, [%r5+20];
	ld.shared.u32 	%r48, [%r6+640];
	mad.lo.s32 	%r49, %r48, %r47, %r46;
	ld.shared.u32 	%r50, [%r5+24];
	ld.shared.u32 	%r51, [%r6+768];
	mad.lo.s32 	%r52, %r51, %r50, %r49;
	ld.shared.u32 	%r53, [%r5+28];
	ld.shared.u32 	%r54, [%r6+896];
	mad.lo.s32 	%r55, %r54, %r53, %r52;
	ld.shared.u32 	%r56, [%r5+32];
	ld.shared.u32 	%r57, [%r6+1024];
	mad.lo.s32 	%r58, %r57, %r56, %r55;
	ld.shared.u32 	%r59, [%r5+36];
	ld.shared.u32 	%r60, [%r6+1152];
	mad.lo.s32 	%r61, %r60, %r59, %r58;
	ld.shared.u32 	%r62, [%r5+40];
	ld.shared.u32 	%r63, [%r6+1280];
	mad.lo.s32 	%r64, %r63, %r62, %r61;
	ld.shared.u32 	%r65, [%r5+44];
	ld.shared.u32 	%r66, [%r6+1408];
	mad.lo.s32 	%r67, %r66, %r65, %r64;
	ld.shared.u32 	%r68, [%r5+48];
	ld.shared.u32 	%r69, [%r6+1536];
	mad.lo.s32 	%r70, %r69, %r68, %r67;
	ld.shared.u32 	%r71, [%r5+52];
	ld.shared.u32 	%r72, [%r6+1664];
	mad.lo.s32 	%r73, %r72, %r71, %r70;
	ld.shared.u32 	%r74, [%r5+56];
	ld.shared.u32 	%r75, [%r6+1792];
	mad.lo.s32 	%r76, %r75, %r74, %r73;
	ld.shared.u32 	%r77, [%r5+60];
	ld.shared.u32 	%r78, [%r6+1920];
	mad.lo.s32 	%r79, %r78, %r77, %r76;
	ld.shared.u32 	%r80, [%r5+64];
	ld.shared.u32 	%r81, [%r6+2048];
	mad.lo.s32 	%r82, %r81, %r80, %r79;
	ld.shared.u32 	%r83, [%r5+68];
	ld.shared.u32 	%r84, [%r6+2176];
	mad.lo.s32 	%r85, %r84, %r83, %r82;
	ld.shared.u32 	%r86, [%r5+72];
	ld.shared.u32 	%r87, [%r6+2304];
	mad.lo.s32 	%r88, %r87, %r86, %r85;
	ld.shared.u32 	%r89, [%r5+76];
	ld.shared.u32 	%r90, [%r6+2432];
	mad.lo.s32 	%r91, %r90, %r89, %r88;
	ld.shared.u32 	%r92, [%r5+80];
	ld.shared.u32 	%r93, [%r6+2560];
	mad.lo.s32 	%r94, %r93, %r92, %r91;
	ld.shared.u32 	%r95, [%r5+84];
	ld.shared.u32 	%r96, [%r6+2688];
	mad.lo.s32 	%r97, %r96, %r95, %r94;
	ld.shared.u32 	%r98, [%r5+88];
	ld.shared.u32 	%r99, [%r6+2816];
	mad.lo.s32 	%r100, %r99, %r98, %r97;
	ld.shared.u32 	%r101, [%r5+92];
	ld.shared.u32 	%r102, [%r6+2944];
	mad.lo.s32 	%r103, %r102, %r101, %r100;
	ld.shared.u32 	%r104, [%r5+96];
	ld.shared.u32 	%r105, [%r6+3072];
	mad.lo.s32 	%r106, %r105, %r104, %r103;
	ld.shared.u32 	%r107, [%r5+100];
	ld.shared.u32 	%r108, [%r6+3200];
	mad.lo.s32 	%r109, %r108, %r107, %r106;
	ld.shared.u32 	%r110, [%r5+104];
	ld.shared.u32 	%r111, [%r6+3328];
	mad.lo.s32 	%r112, %r111, %r110, %r109;
	ld.shared.u32 	%r113, [%r5+108];
	ld.shared.u32 	%r114, [%r6+3456];
	mad.lo.s32 	%r115, %r114, %r113, %r112;
	ld.shared.u32 	%r116, [%r5+112];
	ld.shared.u32 	%r117, [%r6+3584];
	mad.lo.s32 	%r118, %r117, %r116, %r115;
	ld.shared.u32 	%r119, [%r5+116];
	ld.shared.u32 	%r120, [%r6+3712];
	mad.lo.s32 	%r121, %r120, %r119, %r118;
	ld.shared.u32 	%r122, [%r5+120];
	ld.shared.u32 	%r123, [%r6+3840];
	mad.lo.s32 	%r124, %r123, %r122, %r121;
	ld.shared.u32 	%r125, [%r5+124];
	ld.shared.u32 	%r126, [%r6+3968];
	mad.lo.s32 	%r130, %r126, %r125, %r124;
	bar.sync 	0;
	add.s32 	%r129, %r129, 1;
	add.s32 	%r128, %r128, 4096;
	add.s64 	%rd15, %rd15, 128;
	setp.ne.s32 	%p1, %r129, 4;
	@%p1 bra 	$L__BB0_1;
	cvta.to.global.u64 	%rd12, %rd5;
	add.s32 	%r127, %r2, %r1;
	mul.wide.s32 	%rd13, %r127, 4;
	add.s64 	%rd14, %rd12, %rd13;
	st.global.u32 	[%rd14], %r130;
	ret;

}


// ===== COMPILED SASS (sm_100) =====

	.target	sm_100

	.elftype	@"ET_EXEC"


//--------------------- .note.nv.tkinfo           --------------------------
	.section	.note.nv.tkinfo,"",@"SHT_NOTE"
	.sectionflags	@"SHF_NOTE_NV_TKINFO"
	.tkinfo
        /*0018*/ 	.word	0x00000002
        /*0030*/ 	.string	""
        /*0030*/ 	.string	"ptxas"
        /*0030*/ 	.string	"Cuda compilation tools, release 13.0, V13.0.88"
        /*0030*/ 	.string	"Build cuda_13.0.r13.0/compiler.36424714_0"
        /*0030*/ 	.string	"-arch sm_100 -m 64 "



//--------------------- .note.nv.cuinfo           --------------------------
	.section	.note.nv.cuinfo,"",@"SHT_NOTE"
	.sectionflags	@"SHF_NOTE_NV_CUINFO"
        /*0018*/ 	.short	0x0002
        /*001a*/ 	.short	0x0064
        /*001c*/ 	.short	0x0082
	.zero		2


//--------------------- .nv.info                  --------------------------
	.section	.nv.info,"",@"SHT_CUDA_INFO"
	.align	4


	//----- nvinfo : EIATTR_REGCOUNT
	.align		4
        /*0000*/ 	.byte	0x04, 0x2f
        /*0002*/ 	.short	(.L_1 - .L_0)
	.align		4
.L_0:
        /*0004*/ 	.word	index@(_Z14multiplyKernelPiS_S_)
        /*0008*/ 	.word	0x00000020


	//----- nvinfo : EIATTR_FRAME_SIZE
	.align		4
.L_1:
        /*000c*/ 	.byte	0x04, 0x11
        /*000e*/ 	.short	(.L_3 - .L_2)
	.align		4
.L_2:
        /*0010*/ 	.word	index@(_Z14multiplyKernelPiS_S_)
        /*0014*/ 	.word	0x00000000


	//----- nvinfo : EIATTR_MIN_STACK_SIZE
	.align		4
.L_3:
        /*0018*/ 	.byte	0x04, 0x12
        /*001a*/ 	.short	(.L_5 - .L_4)
	.align		4
.L_4:
        /*001c*/ 	.word	index@(_Z14multiplyKernelPiS_S_)
        /*0020*/ 	.word	0x00000000
.L_5:


//--------------------- .nv.compat                --------------------------
	.section	.nv.compat,"",@"SHT_CUDA_COMPAT_INFO"
	.align	4
        /*0000*/ 	.byte	0x02, 0x09, 0x00, 0x00, 0x02, 0x02, 0x01, 0x00, 0x02, 0x05, 0x05, 0x00, 0x03, 0x07, 0x01, 0x01
        /*0010*/ 	.byte	0x02, 0x03, 0x00, 0x00, 0x02, 0x06, 0x01, 0x00, 0x04, 0x0b, 0x08, 0x00, 0x09, 0x00, 0x00, 0x00
        /*0020*/ 	.byte	0x00, 0x00, 0x00, 0x00


//--------------------- .nv.info._Z14multiplyKernelPiS_S_ --------------------------
	.section	.nv.info._Z14multiplyKernelPiS_S_,"",@"SHT_CUDA_INFO"
	.sectionflags	@""
	.align	4


	//----- nvinfo : EIATTR_CUDA_API_VERSION
	.align		4
        /*0000*/ 	.byte	0x04, 0x37
        /*0002*/ 	.short	(.L_7 - .L_6)
.L_6:
        /*0004*/ 	.word	0x00000082


	//----- nvinfo : EIATTR_KPARAM_INFO
	.align		4
.L_7:
        /*0008*/ 	.byte	0x04, 0x17
        /*000a*/ 	.short	(.L_9 - .L_8)
.L_8:
        /*000c*/ 	.word	0x00000000
        /*0010*/ 	.short	0x0002
        /*0012*/ 	.short	0x0010
        /*0014*/ 	.byte	0x00, 0xf5, 0x21, 0x00


	//----- nvinfo : EIATTR_KPARAM_INFO
	.align		4
.L_9:
        /*0018*/ 	.byte	0x04, 0x17
        /*001a*/ 	.short	(.L_11 - .L_10)
.L_10:
        /*001c*/ 	.word	0x00000000
        /*0020*/ 	.short	0x0001
        /*0022*/ 	.short	0x0008
        /*0024*/ 	.byte	0x00, 0xf5, 0x21, 0x00


	//----- nvinfo : EIATTR_KPARAM_INFO
	.align		4
.L_11:
        /*0028*/ 	.byte	0x04, 0x17
        /*002a*/ 	.short	(.L_13 - .L_12)
.L_12:
        /*002c*/ 	.word	0x00000000
        /*0030*/ 	.short	0x0000
        /*0032*/ 	.short	0x0000
        /*0034*/ 	.byte	0x00, 0xf5, 0x21, 0x00


	//----- nvinfo : EIATTR_SPARSE_MMA_MASK
	.align		4
.L_13:
        /*0038*/ 	.byte	0x03, 0x50
        /*003a*/ 	.short	0x0000


	//----- nvinfo : EIATTR_MAXREG_COUNT
	.align		4
        /*003c*/ 	.byte	0x03, 0x1b
        /*003e*/ 	.short	0x00ff


	//----- nvinfo : EIATTR_NUM_BARRIERS
	.align		4
        /*0040*/ 	.byte	0x02, 0x4c
        /*0042*/ 	.byte	0x01
	.zero		1


	//----- nvinfo : EIATTR_MERCURY_ISA_VERSION
	.align		4
        /*0044*/ 	.byte	0x03, 0x5f
        /*0046*/ 	.short	0x0101


	//----- nvinfo : EIATTR_VRC_CTA_INIT_COUNT
	.align		4
        /*0048*/ 	.byte	0x02, 0x4a
	.zero		1
	.zero		1


	//----- nvinfo : EIATTR_EXIT_INSTR_OFFSETS
	.align		4
        /*004c*/ 	.byte	0x04, 0x1c
        /*004e*/ 	.short	(.L_15 - .L_14)


	//   ....[0]....
.L_14:
        /*0050*/ 	.word	0x00000760


	//----- nvinfo : EIATTR_CBANK_PARAM_SIZE
	.align		4
.L_15:
        /*0054*/ 	.byte	0x03, 0x19
        /*0056*/ 	.short	0x0018


	//----- nvinfo : EIATTR_PARAM_CBANK
	.align		4
        /*0058*/ 	.byte	0x04, 0x0a
        /*005a*/ 	.short	(.L_17 - .L_16)
	.align		4
.L_16:
        /*005c*/ 	.word	index@(.nv.constant0._Z14multiplyKernelPiS_S_)
        /*0060*/ 	.short	0x0380
        /*0062*/ 	.short	0x0018


	//----- nvinfo : EIATTR_SW_WAR
	.align		4
.L_17:
        /*0064*/ 	.byte	0x04, 0x36
        /*0066*/ 	.short	(.L_19 - .L_18)
.L_18:
        /*0068*/ 	.word	0x00000008
.L_19:


//--------------------- .nv.callgraph             --------------------------
	.section	.nv.callgraph,"",@"SHT_CUDA_CALLGRAPH"
	.align	4
	.sectionentsize	8
	.align		4
        /*0000*/ 	.word	0x00000000
	.align		4
        /*0004*/ 	.word	0xffffffff
	.align		4
        /*0008*/ 	.word	0x00000000
	.align		4
        /*000c*/ 	.word	0xfffffffe
	.align		4
        /*0010*/ 	.word	0x00000000
	.align		4
        /*0014*/ 	.word	0xfffffffd
	.align		4
        /*0018*/ 	.word	0x00000000
	.align		4
        /*001c*/ 	.word	0xfffffffc


//--------------------- .text._Z14multiplyKernelPiS_S_ --------------------------
	.section	.text._Z14multiplyKernelPiS_S_,"ax",@progbits
	.align	128
        .global         _Z14multiplyKernelPiS_S_
        .type           _Z14multiplyKernelPiS_S_,@function
        .size           _Z14multiplyKernelPiS_S_,(.L_x_2 - _Z14multiplyKernelPiS_S_)
        .other          _Z14multiplyKernelPiS_S_,@"STO_CUDA_ENTRY STV_DEFAULT"
_Z14multiplyKernelPiS_S_:
.text._Z14multiplyKernelPiS_S_:
[----:B------:R-:W-:Y:S01]  /*0000*/  LDC R1, c[0x0][0x37c] ;  /* 0x0000df00ff017b82 */ /* 0x000fe20000000800 */
[----:B------:R-:W0:Y:S07]  /*0010*/  S2R R2, SR_TID.Y ;  /* 0x0000000000027919 */ /* 0x000e2e0000002200 */
[----:B------:R-:W1:Y:S01]  /*0020*/  LDC.64 R4, c[0x0][0x388] ;  /* 0x0000e200ff047b82 */ /* 0x000e620000000a00 */
[----:B------:R-:W-:Y:S01]  /*0030*/  UMOV UR4, 0x400 ;  /* 0x0000040000047882 */ /* 0x000fe20000000000 */
[----:B------:R-:W-:Y:S01]  /*0040*/  HFMA2 R19, -RZ, RZ, 0, 0 ;  /* 0x00000000ff137431 */ /* 0x000fe200000001ff */
[----:B------:R-:W2:Y:S01]  /*0050*/  S2R R7, SR_CTAID.Y ;  /* 0x0000000000077919 */ /* 0x000ea20000002600 */
[----:B------:R-:W-:Y:S01]  /*0060*/  UIADD3 UR6, UPT, UPT, UR4, 0x1000, URZ ;  /* 0x0000100004067890 */ /* 0x000fe2000fffe0ff */
[----:B------:R-:W3:Y:S01]  /*0070*/  LDCU.64 UR8, c[0x0][0x358] ;  /* 0x00006b00ff0877ac */ /* 0x000ee20008000a00 */
[----:B------:R-:W4:Y:S02]  /*0080*/  S2R R9, SR_TID.X ;  /* 0x0000000000097919 */ /* 0x000f240000002100 */
[----:B------:R-:W5:Y:S01]  /*0090*/  S2UR UR7, SR_CgaCtaId ;  /* 0x00000000000779c3 */ /* 0x000f620000008800 */
[----:B------:R-:W3:Y:S07]  /*00a0*/  S2R R18, SR_CTAID.X ;  /* 0x0000000000127919 */ /* 0x000eee0000002500 */
[----:B------:R-:W3:Y:S01]  /*00b0*/  LDC.64 R20, c[0x0][0x390] ;  /* 0x0000e400ff147b82 */ /* 0x000ee20000000a00 */
[----:B0-----:R-:W-:Y:S01]  /*00c0*/  SHF.L.U32 R16, R2, 0x7, RZ ;  /* 0x0000000702107819 */ /* 0x001fe200000006ff */
[----:B-----5:R-:W-:-:S02]  /*00d0*/  ULEA UR5, UR7, UR4, 0x18 ;  /* 0x0000000407057291 */ /* 0x020fc4000f8ec0ff */
[----:B------:R-:W-:Y:S01]  /*00e0*/  ULEA UR6, UR7, UR6, 0x18 ;  /* 0x0000000607067291 */ /* 0x000fe2000f8ec0ff */
[----:B--2---:R-:W-:Y:S01]  /*00f0*/  LEA R7, R7, R16, 0xc ;  /* 0x0000001007077211 */ /* 0x004fe200078e60ff */
[----:B------:R-:W-:-:S03]  /*0100*/  UMOV UR4, URZ ;  /* 0x000000ff00047c82 */ /* 0x000fc60008000000 */
[----:B----4-:R-:W-:-:S05]  /*0110*/  IADD3 R3, PT, PT, R7, R9, RZ ;  /* 0x0000000907037210 */ /* 0x010fca0007ffe0ff */
[----:B-1----:R-:W-:Y:S01]  /*0120*/  IMAD.WIDE.U32 R4, R3, 0x4, R4 ;  /* 0x0000000403047825 */ /* 0x002fe200078e0004 */
[-C--:B------:R-:W-:Y:S02]  /*0130*/  IADD3 R3, PT, PT, R16, R9.reuse, RZ ;  /* 0x0000000910037210 */ /* 0x080fe40007ffe0ff */
[----:B------:R-:W-:Y:S02]  /*0140*/  MOV R0, R4 ;  /* 0x0000000400007202 */ /* 0x000fe40000000f00 */
[----:B------:R-:W-:Y:S02]  /*0150*/  LEA R4, R2, R9, 0x5 ;  /* 0x0000000902047211 */ /* 0x000fe400078e28ff */
[----:B---3--:R-:W-:Y:S02]  /*0160*/  LEA R3, R18, R3, 0x5 ;  /* 0x0000000312037211 */ /* 0x008fe400078e28ff */
[----:B------:R-:W-:Y:S02]  /*0170*/  LEA R6, R4, UR5, 0x2 ;  /* 0x0000000504067c11 */ /* 0x000fe4000f8e10ff */
[----:B------:R-:W-:-:S02]  /*0180*/  LEA R18, R18, R9, 0x5 ;  /* 0x0000000912127211 */ /* 0x000fc400078e28ff */
[----:B------:R-:W-:Y:S02]  /*0190*/  LEA R4, R4, UR6, 0x2 ;  /* 0x0000000604047c11 */ /* 0x000fe4000f8e10ff */
[----:B------:R-:W-:-:S07]  /*01a0*/  LEA R2, R9, UR6, 0x2 ;  /* 0x0000000609027c11 */ /* 0x000fce000f8e10ff */
.L_x_0:
[----:B------:R-:W-:Y:S01]  /*01b0*/  IMAD.WIDE R26, R3, 0x4, R20 ;  /* 0x00000004031a7825 */ /* 0x000fe200078e0214 */
[----:B------:R-:W-:Y:S02]  /*01c0*/  MOV R8, R0 ;  /* 0x0000000000087202 */ /* 0x000fe40000000f00 */
[----:B------:R-:W-:-:S03]  /*01d0*/  MOV R9, R5 ;  /* 0x0000000500097202 */ /* 0x000fc60000000f00 */
[----:B------:R-:W2:Y:S04]  /*01e0*/  LDG.E R27, desc[UR8][R26.64] ;  /* 0x000000081a1b7981 */ /* 0x000ea8000c1e1900 */
[----:B------:R-:W3:Y:S01]  /*01f0*/  LDG.E R23, desc[UR8][R8.64] ;  /* 0x0000000808177981 */ /* 0x000ee2000c1e1900 */
[----:B------:R-:W-:-:S04]  /*0200*/  UIADD3 UR4, UPT, UPT, UR4, 0x1, URZ ;  /* 0x0000000104047890 */ /* 0x000fc8000fffe0ff */
[----:B------:R-:W-:Y:S01]  /*0210*/  UISETP.NE.AND UP0, UPT, UR4, 0x4, UPT ;  /* 0x000000040400788c */ /* 0x000fe2000bf05270 */
[----:B------:R-:W-:Y:S02]  /*0220*/  IADD3 R0, P0, PT, R0, 0x80, RZ ;  /* 0x0000008000007810 */ /* 0x000fe40007f1e0ff */
[----:B------:R-:W-:Y:S02]  /*0230*/  IADD3 R3, PT, PT, R3, 0x1000, RZ ;  /* 0x0000100003037810 */ /* 0x000fe40007ffe0ff */
[----:B------:R-:W-:Y:S01]  /*0240*/  IADD3.X R5, PT, PT, RZ, R5, RZ, P0, !PT ;  /* 0x00000005ff057210 */ /* 0x000fe200007fe4ff */
[----:B---3--:R-:W-:Y:S04]  /*0250*/  STS [R6], R23 ;  /* 0x0000001706007388 */ /* 0x008fe80000000800 */
[----:B--2---:R-:W-:Y:S01]  /*0260*/  STS [R4], R27 ;  /* 0x0000001b04007388 */ /* 0x004fe20000000800 */
[----:B------:R-:W-:Y:S06]  /*0270*/  BAR.SYNC.DEFER_BLOCKING 0x0 ;  /* 0x0000000000007b1d */ /* 0x000fec0000010000 */
[----:B------:R-:W-:Y:S04]  /*0280*/  LDS R28, [R2] ;  /* 0x00000000021c7984 */ /* 0x000fe80000000800 */
[----:B------:R-:W0:Y:S04]  /*0290*/  LDS.128 R12, [R16+UR5] ;  /* 0x00000005100c7984 */ /* 0x000e280008000c00 */
[----:B------:R-:W1:Y:S04]  /*02a0*/  LDS R29, [R2+0x80] ;  /* 0x00008000021d7984 */ /* 0x000e680000000800 */
[----:B------:R-:W2:Y:S04]  /*02b0*/  LDS R25, [R2+0x100] ;  /* 0x0001000002197984 */ /* 0x000ea80000000800 */
[----:B------:R-:W3:Y:S04]  /*02c0*/  LDS R22, [R2+0x180] ;  /* 0x0001800002167984 */ /* 0x000ee80000000800 */
[----:B------:R-:W-:Y:S04]  /*02d0*/  LDS R17, [R2+0x200] ;  /* 0x0002000002117984 */ /* 0x000fe80000000800 */
[----:B------:R-:W4:Y:S04]  /*02e0*/  LDS.128 R8, [R16+UR5+0x10] ;  /* 0x0000100510087984 */ /* 0x000f280008000c00 */
[----:B------:R-:W5:Y:S04]  /*02f0*/  LDS R24, [R2+0x280] ;  /* 0x0002800002187984 */ /* 0x000f680000000800 */
[----:B------:R-:W5:Y:S04]  /*0300*/  LDS R23, [R2+0x300] ;  /* 0x0003000002177984 */ /* 0x000f680000000800 */
[----:B------:R-:W5:Y:S01]  /*0310*/  LDS R26, [R2+0x380] ;  /* 0x00038000021a7984 */ /* 0x000f620000000800 */
[----:B0-----:R-:W-:-:S03]  /*0320*/  IMAD R12, R12, R28, R19 ;  /* 0x0000001c0c0c7224 */ /* 0x001fc600078e0213 */
[----:B------:R-:W-:Y:S01]  /*0330*/  LDS R19, [R2+0x400] ;  /* 0x0004000002137984 */ /* 0x000fe20000000800 */
[----:B-1----:R-:W-:-:S03]  /*0340*/  IMAD R12, R29, R13, R12 ;  /* 0x0000000d1d0c7224 */ /* 0x002fc600078e020c */
[----:B------:R-:W-:Y:S01]  /*0350*/  LDS R28, [R2+0x580] ;  /* 0x00058000021c7984 */ /* 0x000fe20000000800 */
[----:B--2---:R-:W-:-:S04]  /*0360*/  IMAD R12, R25, R14, R12 ;  /* 0x0000000e190c7224 */ /* 0x004fc800078e020c */
[----:B---3--:R-:W-:Y:S02]  /*0370*/  IMAD R25, R22, R15, R12 ;  /* 0x0000000f16197224 */ /* 0x008fe400078e020c */
[----:B------:R-:W0:Y:S04]  /*0380*/  LDS.128 R12, [R16+UR5+0x20] ;  /* 0x00002005100c7984 */ /* 0x000e280008000c00 */
[----:B------:R-:W1:Y:S01]  /*0390*/  LDS R22, [R2+0x480] ;  /* 0x0004800002167984 */ /* 0x000e620000000800 */
[----:B----4-:R-:W-:-:S03]  /*03a0*/  IMAD R8, R8, R17, R25 ;  /* 0x0000001108087224 */ /* 0x010fc600078e0219 */
[----:B------:R-:W2:Y:S01]  /*03b0*/  LDS R17, [R2+0x500] ;  /* 0x0005000002117984 */ /* 0x000ea20000000800 */
[----:B-----5:R-:W-:-:S03]  /*03c0*/  IMAD R8, R24, R9, R8 ;  /* 0x0000000918087224 */ /* 0x020fc600078e0208 */
[----:B------:R-:W-:Y:S01]  /*03d0*/  LDS R24, [R2+0x680] ;  /* 0x0006800002187984 */ /* 0x000fe20000000800 */
[----:B------:R-:W-:-:S03]  /*03e0*/  IMAD R8, R23, R10, R8 ;  /* 0x0000000a17087224 */ /* 0x000fc600078e0208 */
[----:B------:R-:W-:Y:S01]  /*03f0*/  LDS R23, [R2+0x600] ;  /* 0x0006000002177984 */ /* 0x000fe20000000800 */
[----:B------:R-:W-:-:S03]  /*0400*/  IMAD R26, R26, R11, R8 ;  /* 0x0000000b1a1a7224 */ /* 0x000fc600078e0208 */
[----:B------:R-:W3:Y:S01]  /*0410*/  LDS.128 R8, [R16+UR5+0x30] ;  /* 0x0000300510087984 */ /* 0x000ee20008000c00 */
[----:B0-----:R-:W-:-:S03]  /*0420*/  IMAD R12, R12, R19, R26 ;  /* 0x000000130c0c7224 */ /* 0x001fc600078e021a */
[----:B------:R-:W0:Y:S01]  /*0430*/  LDS R19, [R2+0x700] ;  /* 0x0007000002137984 */ /* 0x000e220000000800 */
[----:B-1----:R-:W-:-:S03]  /*0440*/  IMAD R12, R22, R13, R12 ;  /* 0x0000000d160c7224 */ /* 0x002fc600078e020c */
[----:B------:R-:W1:Y:S01]  /*0450*/  LDS R26, [R2+0x780] ;  /* 0x00078000021a7984 */ /* 0x000e620000000800 */
[----:B--2---:R-:W-:-:S03]  /*0460*/  IMAD R12, R17, R14, R12 ;  /* 0x0000000e110c7224 */ /* 0x004fc600078e020c */
[----:B------:R-:W-:Y:S01]  /*0470*/  LDS R17, [R2+0x800] ;  /* 0x0008000002117984 */ /* 0x000fe20000000800 */
[----:B------:R-:W-:-:S03]  /*0480*/  IMAD R28, R28, R15, R12 ;  /* 0x0000000f1c1c7224 */ /* 0x000fc600078e020c */
[----:B------:R-:W2:Y:S04]  /*0490*/  LDS.128 R12, [R16+UR5+0x40] ;  /* 0x00004005100c7984 */ /* 0x000ea80008000c00 */
[----:B------:R-:W4:Y:S01]  /*04a0*/  LDS R22, [R2+0x880] ;  /* 0x0008800002167984 */ /* 0x000f220000000800 */
[----:B---3--:R-:W-:-:S03]  /*04b0*/  IMAD R8, R8, R23, R28 ;  /* 0x0000001708087224 */ /* 0x008fc600078e021c */
[----:B------:R-:W3:Y:S04]  /*04c0*/  LDS R23, [R2+0x900] ;  /* 0x0009000002177984 */ /* 0x000ee80000000800 */
[----:B------:R-:W5:Y:S01]  /*04d0*/  LDS R28, [R2+0x980] ;  /* 0x00098000021c7984 */ /* 0x000f620000000800 */
[----:B------:R-:W-:-:S03]  /*04e0*/  IMAD R8, R24, R9, R8 ;  /* 0x0000000918087224 */ /* 0x000fc600078e0208 */
[----:B------:R-:W-:Y:S01]  /*04f0*/  LDS R24, [R2+0xa80] ;  /* 0x000a800002187984 */ /* 0x000fe20000000800 */
[----:B0-----:R-:W-:-:S03]  /*0500*/  IMAD R8, R19, R10, R8 ;  /* 0x0000000a13087224 */ /* 0x001fc600078e0208 */
[----:B------:R-:W-:Y:S01]  /*0510*/  LDS R19, [R2+0xa00] ;  /* 0x000a000002137984 */ /* 0x000fe20000000800 */
[----:B-1----:R-:W-:-:S03]  /*0520*/  IMAD R26, R26, R11, R8 ;  /* 0x0000000b1a1a7224 */ /* 0x002fc600078e0208 */
[----:B------:R-:W0:Y:S01]  /*0530*/  LDS.128 R8, [R16+UR5+0x50] ;  /* 0x0000500510087984 */ /* 0x000e220008000c00 */
[----:B--2---:R-:W-:-:S03]  /*0540*/  IMAD R12, R12, R17, R26 ;  /* 0x000000110c0c7224 */ /* 0x004fc600078e021a */
[----:B------:R-:W1:Y:S01]  /*0550*/  LDS R17, [R2+0xb00] ;  /* 0x000b000002117984 */ /* 0x000e620000000800 */
[----:B----4-:R-:W-:-:S03]  /*0560*/  IMAD R12, R22, R13, R12 ;  /* 0x0000000d160c7224 */ /* 0x010fc600078e020c */
[----:B------:R-:W2:Y:S01]  /*0570*/  LDS R22, [R2+0xb80] ;  /* 0x000b800002167984 */ /* 0x000ea20000000800 */
[----:B---3--:R-:W-:-:S03]  /*0580*/  IMAD R12, R23, R14, R12 ;  /* 0x0000000e170c7224 */ /* 0x008fc600078e020c */
[----:B------:R-:W-:Y:S01]  /*0590*/  LDS R23, [R2+0xc00] ;  /* 0x000c000002177984 */ /* 0x000fe20000000800 */
[----:B-----5:R-:W-:-:S03]  /*05a0*/  IMAD R28, R28, R15, R12 ;  /* 0x0000000f1c1c7224 */ /* 0x020fc600078e020c */
[----:B------:R-:W3:Y:S04]  /*05b0*/  LDS.128 R12, [R16+UR5+0x60] ;  /* 0x00006005100c7984 */ /* 0x000ee80008000c00 */
[----:B------:R-:W4:Y:S01]  /*05c0*/  LDS R26, [R2+0xc80] ;  /* 0x000c8000021a7984 */ /* 0x000f220000000800 */
[----:B0-----:R-:W-:-:S03]  /*05d0*/  IMAD R8, R8, R19, R28 ;  /* 0x0000001308087224 */ /* 0x001fc600078e021c */
[----:B------:R-:W0:Y:S01]  /*05e0*/  LDS R19, [R2+0xd00] ;  /* 0x000d000002137984 */ /* 0x000e220000000800 */
[----:B------:R-:W-:-:S03]  /*05f0*/  IMAD R8, R24, R9, R8 ;  /* 0x0000000918087224 */ /* 0x000fc600078e0208 */
[----:B------:R-:W5:Y:S01]  /*0600*/  LDS R24, [R2+0xd80] ;  /* 0x000d800002187984 */ /* 0x000f620000000800 */
[----:B-1----:R-:W-:-:S03]  /*0610*/  IMAD R8, R17, R10, R8 ;  /* 0x0000000a11087224 */ /* 0x002fc600078e0208 */
[----:B------:R-:W-:Y:S01]  /*0620*/  LDS R17, [R2+0xe00] ;  /* 0x000e000002117984 */ /* 0x000fe20000000800 */
[----:B--2---:R-:W-:-:S03]  /*0630*/  IMAD R25, R22, R11, R8 ;  /* 0x0000000b16197224 */ /* 0x004fc600078e0208 */
[----:B------:R-:W1:Y:S04]  /*0640*/  LDS.128 R8, [R16+UR5+0x70] ;  /* 0x0000700510087984 */ /* 0x000e680008000c00 */
[----:B------:R-:W2:Y:S01]  /*0650*/  LDS R22, [R2+0xe80] ;  /* 0x000e800002167984 */ /* 0x000ea20000000800 */
[----:B---3--:R-:W-:-:S03]  /*0660*/  IMAD R25, R12, R23, R25 ;  /* 0x000000170c197224 */ /* 0x008fc600078e0219 */
[----:B------:R-:W3:Y:S04]  /*0670*/  LDS R23, [R2+0xf00] ;  /* 0x000f000002177984 */ /* 0x000ee80000000800 */
[----:B------:R-:W3:Y:S01]  /*0680*/  LDS R12, [R2+0xf80] ;  /* 0x000f8000020c7984 */ /* 0x000ee20000000800 */
[----:B----4-:R-:W-:-:S04]  /*0690*/  IMAD R13, R26, R13, R25 ;  /* 0x0000000d1a0d7224 */ /* 0x010fc800078e0219 */
[----:B0-----:R-:W-:-:S04]  /*06a0*/  IMAD R13, R19, R14, R13 ;  /* 0x0000000e130d7224 */ /* 0x001fc800078e020d */
[----:B-----5:R-:W-:-:S04]  /*06b0*/  IMAD R13, R24, R15, R13 ;  /* 0x0000000f180d7224 */ /* 0x020fc800078e020d */
[----:B-1----:R-:W-:-:S04]  /*06c0*/  IMAD R8, R8, R17, R13 ;  /* 0x0000001108087224 */ /* 0x002fc800078e020d */
[----:B--2---:R-:W-:-:S04]  /*06d0*/  IMAD R8, R22, R9, R8 ;  /* 0x0000000916087224 */ /* 0x004fc800078e0208 */
[----:B---3--:R-:W-:-:S04]  /*06e0*/  IMAD R8, R23, R10, R8 ;  /* 0x0000000a17087224 */ /* 0x008fc800078e0208 */
[----:B------:R-:W-:Y:S01]  /*06f0*/  IMAD R19, R12, R11, R8 ;  /* 0x0000000b0c137224 */ /* 0x000fe200078e0208 */
[----:B------:R-:W-:Y:S06]  /*0700*/  BAR.SYNC.DEFER_BLOCKING 0x0 ;  /* 0x0000000000007b1d */ /* 0x000fec0000010000 */
[----:B------:R-:W-:Y:S05]  /*0710*/  BRA.U UP0, `(.L_x_0) ;  /* 0xfffffff900a47547 */ /* 0x000fea000b83ffff */
[----:B------:R-:W0:Y:S01]  /*0720*/  LDC.64 R2, c[0x0][0x380] ;  /* 0x0000e000ff027b82 */ /* 0x000e220000000a00 */
[----:B------:R-:W-:-:S05]  /*0730*/  IADD3 R7, PT, PT, R18, R7, RZ ;  /* 0x0000000712077210 */ /* 0x000fca0007ffe0ff */
[----:B0-----:R-:W-:-:S05]  /*0740*/  IMAD.WIDE R2, R7, 0x4, R2 ;  /* 0x0000000407027825 */ /* 0x001fca00078e0202 */
[----:B------:R-:W-:Y:S01]  /*0750*/  STG.E desc[UR8][R2.64], R19 ;  /* 0x0000001302007986 */ /* 0x000fe2000c101908 */
[----:B------:R-:W-:Y:S05]  /*0760*/  EXIT ;  /* 0x000000000000794d */ /* 0x000fea0003800000 */
.L_x_1:
[----:B------:R-:W-:-:S00]  /*0770*/  BRA `(.L_x_1) ;  /* 0xfffffffc00fc7947 */ /* 0x000fc0000383ffff */
[----:B------:R-:W-:-:S00]  /*0780*/  NOP ;  /* 0x0000000000007918 */ /* 0x000fc00000000000 */
[----:B------:R-:W-:-:S00]  /*0790*/  NOP ;  /* 0x0000000000007918 */ /* 0x000fc00000000000 */
[----:B------:R-:W-:-:S00]  /*07a0*/  NOP ;  /* 0x0000000000007918 */ /* 0x000fc00000000000 */
[----:B------:R-:W-:-:S00]  /*07b0*/  NOP ;  /* 0x0000000000007918 */ /* 0x000fc00000000000 */
[----:B------:R-:W-:-:S00]  /*07c0*/  NOP ;  /* 0x0000000000007918 */ /* 0x000fc00000000000 */
[----:B------:R-:W-:-:S00]  /*07d0*/  NOP ;  /* 0x0000000000007918 */ /* 0x000fc00000000000 */
[----:B------:R-:W-:-:S00]  /*07e0*/  NOP ;  /* 0x0000000000007918 */ /* 0x000fc00000000000 */
[----:B------:R-:W-:-:S00]  /*07f0*/  NOP ;  /* 0x0000000000007918 */ /* 0x000fc00000000000 */
.L_x_2:


//--------------------- .nv.shared._Z14multiplyKernelPiS_S_ --------------------------
	.section	.nv.shared._Z14multiplyKernelPiS_S_,"aw",@nobits
	.sectionflags	@""
	.align	4
.nv.shared._Z14multiplyKernelPiS_S_:
	.zero		9216


//--------------------- .nv.shared.reserved.0     --------------------------
	.section	.nv.shared.reserved.0,"aw",@nobits
	.weak		__nv_reservedSMEM_offset_0_alias
	.size		__nv_reservedSMEM_offset_0_alias, 0, 64
	.other		__nv_reservedSMEM_offset_0_alias,@"STO_CUDA_RESERVED_SHARED STV_DEFAULT"
__nv_reservedSMEM_offset_0_alias:
	.zero		0
	.zero		64


//--------------------- .nv.constant0._Z14multiplyKernelPiS_S_ --------------------------
	.section	.nv.constant0._Z14multiplyKernelPiS_S_,"a",@progbits
	.sectionflags	@""
	.align	4
.nv.constant0._Z14multiplyKernelPiS_S_:
	.zero		920


//--------------------- SYMBOLS --------------------------

	.type		.nv.reservedSmem.offset0,@object
	.size		.nv.reservedSmem.offset0,0x4
	.type		.nv.reservedSmem.cap,@object
	.size		.nv.reservedSmem.cap,0x4
